	.headerflags	@"EF_CUDA_TEXMODE_UNIFIED EF_CUDA_64BIT_ADDRESS EF_CUDA_ACCELERATORS EF_CUDA_SM90 EF_CUDA_VIRTUAL_SM(EF_CUDA_SM90)"
	.elftype	@"ET_EXEC"


//--------------------- .nv.info                  --------------------------
	.section	.nv.info,"",@"SHT_CUDA_INFO"
	.align	4


	//----- nvinfo : EIATTR_REGCOUNT
	.align		4
        /*0000*/ 	.byte	0x04, 0x2f
        /*0002*/ 	.short	(.L_1 - .L_0)
	.align		4
.L_0:
        /*0004*/ 	.word	index@(triton_per_fused_add_div_mean_pow_sub_sum_0)
        /*0008*/ 	.word	0x00000015


	//----- nvinfo : EIATTR_MIN_STACK_SIZE
	.align		4
.L_1:
        /*000c*/ 	.byte	0x04, 0x12
        /*000e*/ 	.short	(.L_3 - .L_2)
	.align		4
.L_2:
        /*0010*/ 	.word	index@(triton_per_fused_add_div_mean_pow_sub_sum_0)
        /*0014*/ 	.word	0x00000000


	//----- nvinfo : EIATTR_FRAME_SIZE
	.align		4
.L_3:
        /*0018*/ 	.byte	0x04, 0x11
        /*001a*/ 	.short	(.L_5 - .L_4)
	.align		4
.L_4:
        /*001c*/ 	.word	index@(triton_per_fused_add_div_mean_pow_sub_sum_0)
        /*0020*/ 	.word	0x00000000


	//----- nvinfo : EIATTR_MIN_STACK_SIZE
	.align		4
.L_5:
        /*0024*/ 	.byte	0x04, 0x12
        /*0026*/ 	.short	(.L_7 - .L_6)
	.align		4
.L_6:
        /*0028*/ 	.word	index@(triton_per_fused_add_div_mean_pow_sub_sum_0)
        /*002c*/ 	.word	0x00000000
.L_7:


//--------------------- .nv.info.triton_per_fused_add_div_mean_pow_sub_sum_0 --------------------------
	.section	.nv.info.triton_per_fused_add_div_mean_pow_sub_sum_0,"",@"SHT_CUDA_INFO"
	.sectionflags	@""
	.align	4


	//----- nvinfo : EIATTR_CUDA_API_VERSION
	.align		4
        /*0000*/ 	.byte	0x04, 0x37
        /*0002*/ 	.short	(.L_9 - .L_8)
.L_8:
        /*0004*/ 	.word	0x0000007c


	//----- nvinfo : EIATTR_KPARAM_INFO
	.align		4
.L_9:
        /*0008*/ 	.byte	0x04, 0x17
        /*000a*/ 	.short	(.L_11 - .L_10)
.L_10:
        /*000c*/ 	.word	0x00000000
        /*0010*/ 	.short	0x0003
        /*0012*/ 	.short	0x0018
        /*0014*/ 	.byte	0x00, 0xf0, 0x11, 0x00


	//----- nvinfo : EIATTR_KPARAM_INFO
	.align		4
.L_11:
        /*0018*/ 	.byte	0x04, 0x17
        /*001a*/ 	.short	(.L_13 - .L_12)
.L_12:
        /*001c*/ 	.word	0x00000000
        /*0020*/ 	.short	0x0002
        /*0022*/ 	.short	0x0010
        /*0024*/ 	.byte	0x00, 0xf4, 0x21, 0x00


	//----- nvinfo : EIATTR_KPARAM_INFO
	.align		4
.L_13:
        /*0028*/ 	.byte	0x04, 0x17
        /*002a*/ 	.short	(.L_15 - .L_14)
.L_14:
        /*002c*/ 	.word	0x00000000
        /*0030*/ 	.short	0x0001
        /*0032*/ 	.short	0x0008
        /*0034*/ 	.byte	0x00, 0xf4, 0x21, 0x00


	//----- nvinfo : EIATTR_KPARAM_INFO
	.align		4
.L_15:
        /*0038*/ 	.byte	0x04, 0x17
        /*003a*/ 	.short	(.L_17 - .L_16)
.L_16:
        /*003c*/ 	.word	0x00000000
        /*0040*/ 	.short	0x0000
        /*0042*/ 	.short	0x0000
        /*0044*/ 	.byte	0x00, 0xf4, 0x21, 0x00


	//----- nvinfo : EIATTR_SPARSE_MMA_MASK
	.align		4
.L_17:
        /*0048*/ 	.byte	0x03, 0x50
        /*004a*/ 	.short	0x0000


	//----- nvinfo : EIATTR_MAXREG_COUNT
	.align		4
        /*004c*/ 	.byte	0x03, 0x1b
        /*004e*/ 	.short	0x00ff


	//----- nvinfo : EIATTR_COOP_GROUP_MASK_REGIDS
	.align		4
        /*0050*/ 	.byte	0x04, 0x29
        /*0052*/ 	.short	(.L_19 - .L_18)


	//   ....[0]....
.L_18:
        /*0054*/ 	.word	0xffffffff


	//   ....[1]....
        /*0058*/ 	.word	0xffffffff


	//   ....[2]....
        /*005c*/ 	.word	0xffffffff


	//   ....[3]....
        /*0060*/ 	.word	0xffffffff


	//   ....[4]....
        /*0064*/ 	.word	0xffffffff


	//   ....[5]....
        /*0068*/ 	.word	0xffffffff


	//----- nvinfo : EIATTR_COOP_GROUP_INSTR_OFFSETS
	.align		4
.L_19:
        /*006c*/ 	.byte	0x04, 0x28
        /*006e*/ 	.short	(.L_21 - .L_20)


	//   ....[0]....
.L_20:
        /*0070*/ 	.word	0x000002b0


	//   ....[1]....
        /*0074*/ 	.word	0x000002e0


	//   ....[2]....
        /*0078*/ 	.word	0x00000320


	//   ....[3]....
        /*007c*/ 	.word	0x00000340


	//   ....[4]....
        /*0080*/ 	.word	0x00000360


	//   ....[5]....
        /*0084*/ 	.word	0x000003d0


	//----- nvinfo : EIATTR_EXIT_INSTR_OFFSETS
	.align		4
.L_21:
        /*0088*/ 	.byte	0x04, 0x1c
        /*008a*/ 	.short	(.L_23 - .L_22)


	//   ....[0]....
.L_22:
        /*008c*/ 	.word	0x00000440


	//   ....[1]....
        /*0090*/ 	.word	0x00000480


	//----- nvinfo : EIATTR_REQNTID
	.align		4
.L_23:
        /*0094*/ 	.byte	0x04, 0x10
        /*0096*/ 	.short	(.L_25 - .L_24)
.L_24:
        /*0098*/ 	.word	0x00000040
        /*009c*/ 	.word	0x00000001
        /*00a0*/ 	.word	0x00000001


	//----- nvinfo : EIATTR_CBANK_PARAM_SIZE
	.align		4
.L_25:
        /*00a4*/ 	.byte	0x03, 0x19
        /*00a6*/ 	.short	0x001c


	//----- nvinfo : EIATTR_PARAM_CBANK
	.align		4
        /*00a8*/ 	.byte	0x04, 0x0a
        /*00aa*/ 	.short	(.L_27 - .L_26)
	.align		4
.L_26:
        /*00ac*/ 	.word	index@(.nv.constant0.triton_per_fused_add_div_mean_pow_sub_sum_0)
        /*00b0*/ 	.short	0x0210
        /*00b2*/ 	.short	0x001c


	//----- nvinfo : EIATTR_SW_WAR
	.align		4
.L_27:
        /*00b4*/ 	.byte	0x04, 0x36
        /*00b6*/ 	.short	(.L_29 - .L_28)
.L_28:
        /*00b8*/ 	.word	0x00000008
.L_29:


//--------------------- .nv.callgraph             --------------------------
	.section	.nv.callgraph,"",@"SHT_CUDA_CALLGRAPH"
	.align	4
	.sectionentsize	8
	.align		4
        /*0000*/ 	.word	0x00000000
	.align		4
        /*0004*/ 	.word	0xffffffff
	.align		4
        /*0008*/ 	.word	0x00000000
	.align		4
        /*000c*/ 	.word	0xfffffffe
	.align		4
        /*0010*/ 	.word	0x00000000
	.align		4
        /*0014*/ 	.word	0xfffffffd
	.align		4
        /*0018*/ 	.word	0x00000000
	.align		4
        /*001c*/ 	.word	0xfffffffc


//--------------------- .text.triton_per_fused_add_div_mean_pow_sub_sum_0 --------------------------
	.section	.text.triton_per_fused_add_div_mean_pow_sub_sum_0,"ax",@progbits
	.sectionflags	@"SHF_BARRIERS=1"
	.align	128
        .global         triton_per_fused_add_div_mean_pow_sub_sum_0
        .type           triton_per_fused_add_div_mean_pow_sub_sum_0,@function
        .size           triton_per_fused_add_div_mean_pow_sub_sum_0,(.L_x_1 - triton_per_fused_add_div_mean_pow_sub_sum_0)
        .other          triton_per_fused_add_div_mean_pow_sub_sum_0,@"STO_CUDA_ENTRY STV_DEFAULT"
triton_per_fused_add_div_mean_pow_sub_sum_0:
.text.triton_per_fused_add_div_mean_pow_sub_sum_0:
[----:B------:R-:W0:Y:S02]  /*0000*/  LDC R1, c[0x0][0x28] ;  /* 0x00000a00ff017b82 */ /* 0x000e240000000800 */
[----:B------:R-:W1:Y:S01]  /*0010*/  S2R R16, SR_TID.X ;  /* 0x0000000000107919 */ /* 0x000e620000002100 */
[----:B------:R-:W2:Y:S01]  /*0020*/  LDC.64 R4, c[0x0][0x218] ;  /* 0x00008600ff047b82 */ /* 0x000ea20000000a00 */
[----:B------:R-:W-:-:S07]  /*0030*/  ULDC.64 UR6, c[0x0][0x208] ;  /* 0x0000820000067ab9 */ /* 0x000fce0000000a00 */
[----:B------:R-:W3:Y:S01]  /*0040*/  LDC.64 R6, c[0x0][0x220] ;  /* 0x00008800ff067b82 */ /* 0x000ee20000000a00 */
[----:B-1----:R-:W-:-:S04]  /*0050*/  SHF.L.U32 R0, R16, 0x2, RZ ;  /* 0x0000000210007819 */ /* 0x002fc800000006ff */
[----:B------:R-:W-:-:S05]  /*0060*/  LOP3.LUT R3, R0, 0xfc, RZ, 0xc0, !PT ;  /* 0x000000fc00037812 */ /* 0x000fca00078ec0ff */
[----:B--2---:R-:W-:-:S05]  /*0070*/  IMAD.WIDE.U32 R4, R3, 0x4, R4 ;  /* 0x0000000403047825 */ /* 0x004fca00078e0004 */
[----:B------:R-:W2:Y:S04]  /*0080*/  LDG.E.EL R9, desc[UR6][R4.64+0x4] ;  /* 0x0000040604097981 */ /* 0x000ea8000c2e1900 */
[----:B------:R-:W4:Y:S04]  /*0090*/  LDG.E.EL R8, desc[UR6][R4.64] ;  /* 0x0000000604087981 */ /* 0x000f28000c2e1900 */
[----:B------:R-:W5:Y:S04]  /*00a0*/  LDG.E.EL R11, desc[UR6][R4.64+0x8] ;  /* 0x00000806040b7981 */ /* 0x000f68000c2e1900 */
[----:B------:R-:W5:Y:S01]  /*00b0*/  LDG.E.EL R13, desc[UR6][R4.64+0xc] ;  /* 0x00000c06040d7981 */ /* 0x000f62000c2e1900 */
[----:B---3--:R-:W-:-:S05]  /*00c0*/  IMAD.WIDE.U32 R6, R3, 0x4, R6 ;  /* 0x0000000403067825 */ /* 0x008fca00078e0006 */
[----:B------:R-:W3:Y:S04]  /*00d0*/  LDG.E.EL R10, desc[UR6][R6.64+0x4] ;  /* 0x00000406060a7981 */ /* 0x000ee8000c2e1900 */
[----:B------:R-:W3:Y:S04]  /*00e0*/  LDG.E.EL R3, desc[UR6][R6.64] ;  /* 0x0000000606037981 */ /* 0x000ee8000c2e1900 */
[----:B------:R-:W3:Y:S04]  /*00f0*/  LDG.E.EL R12, desc[UR6][R6.64+0x8] ;  /* 0x00000806060c7981 */ /* 0x000ee8000c2e1900 */
[----:B------:R-:W3:Y:S01]  /*0100*/  LDG.E.EL R14, desc[UR6][R6.64+0xc] ;  /* 0x00000c06060e7981 */ /* 0x000ee2000c2e1900 */
[----:B------:R-:W1:Y:S01]  /*0110*/  S2UR UR5, SR_CgaCtaId ;  /* 0x00000000000579c3 */ /* 0x000e620000008800 */
[----:B------:R-:W-:-:S02]  /*0120*/  UMOV UR4, 0x400 ;  /* 0x0000040000047882 */ /* 0x000fc40000000000 */
[----:B-1----:R-:W-:Y:S01]  /*0130*/  UPRMT UR4, UR5, 0x654, UR4 ;  /* 0x0000065405047896 */ /* 0x002fe20008000004 */
[----:B--2---:R-:W-:-:S04]  /*0140*/  FMUL R15, R9, R9 ;  /* 0x00000009090f7220 */ /* 0x004fc80000400000 */
[----:B----4-:R-:W-:-:S04]  /*0150*/  FFMA R18, R8, R8, R15 ;  /* 0x0000000808127223 */ /* 0x010fc8000000000f */
[----:B-----5:R-:W-:-:S04]  /*0160*/  FFMA R18, R11, R11, R18 ;  /* 0x0000000b0b127223 */ /* 0x020fc80000000012 */
[----:B------:R-:W-:-:S04]  /*0170*/  FFMA R18, R13, R13, R18 ;  /* 0x0000000d0d127223 */ /* 0x000fc80000000012 */
[----:B------:R-:W-:Y:S01]  /*0180*/  FADD R18, R18, 9.9999999392252902908e-09 ;  /* 0x322bcc7712127421 */ /* 0x000fe20000000000 */
[----:B---3--:R-:W-:-:S04]  /*0190*/  FADD R10, R9, -R10 ;  /* 0x8000000a090a7221 */ /* 0x008fc80000000000 */
[----:B------:R-:W-:Y:S01]  /*01a0*/  FSETP.GT.AND P0, PT, |R18|, 8.50705917302346158658e+37, PT ;  /* 0x7e8000001200780b */ /* 0x000fe20003f04200 */
[----:B------:R-:W-:Y:S01]  /*01b0*/  FADD R3, R8, -R3 ;  /* 0x8000000308037221 */ /* 0x000fe20000000000 */
[----:B------:R-:W-:Y:S01]  /*01c0*/  FSETP.GEU.AND P1, PT, |R18|, 1.175494350822287508e-38, PT ;  /* 0x008000001200780b */ /* 0x000fe20003f2e200 */
[----:B------:R-:W-:Y:S01]  /*01d0*/  FMUL R10, R10, R10 ;  /* 0x0000000a0a0a7220 */ /* 0x000fe20000400000 */
[----:B------:R-:W-:-:S03]  /*01e0*/  FADD R11, R11, -R12 ;  /* 0x8000000c0b0b7221 */ /* 0x000fc60000000000 */
[----:B------:R-:W-:Y:S01]  /*01f0*/  FFMA R10, R3, R3, R10 ;  /* 0x00000003030a7223 */ /* 0x000fe2000000000a */
[----:B------:R-:W-:-:S03]  /*0200*/  FADD R13, R13, -R14 ;  /* 0x8000000e0d0d7221 */ /* 0x000fc60000000000 */
[----:B------:R-:W-:Y:S02]  /*0210*/  FFMA R10, R11, R11, R10 ;  /* 0x0000000b0b0a7223 */ /* 0x000fe4000000000a */
[----:B------:R-:W-:Y:S02]  /*0220*/  @P0 FMUL R18, R18, 0.25 ;  /* 0x3e80000012120820 */ /* 0x000fe40000400000 */
[----:B------:R-:W-:Y:S02]  /*0230*/  FFMA R10, R13, R13, R10 ;  /* 0x0000000d0d0a7223 */ /* 0x000fe4000000000a */
[----:B------:R-:W-:Y:S02]  /*0240*/  @!P1 FMUL R18, R18, 16777216 ;  /* 0x4b80000012129820 */ /* 0x000fe40000400000 */
[----:B------:R-:W-:Y:S01]  /*0250*/  @P0 FMUL R10, R10, 0.25 ;  /* 0x3e8000000a0a0820 */ /* 0x000fe20000400000 */
[----:B------:R-:W-:Y:S01]  /*0260*/  LOP3.LUT P0, RZ, R16, 0x1f, RZ, 0xc0, !PT ;  /* 0x0000001f10ff7812 */ /* 0x000fe2000780c0ff */
[----:B------:R-:W1:Y:S02]  /*0270*/  MUFU.RCP R3, R18 ;  /* 0x0000001200037308 */ /* 0x000e640000001000 */
[----:B------:R-:W-:Y:S01]  /*0280*/  @!P1 FMUL R10, R10, 16777216 ;  /* 0x4b8000000a0a9820 */ /* 0x000fe20000400000 */
[----:B------:R-:W-:-:S03]  /*0290*/  ISETP.GE.AND P1, PT, R16, 0x2, PT ;  /* 0x000000021000780c */ /* 0x000fc60003f26270 */
[----:B-1----:R-:W-:-:S05]  /*02a0*/  FMUL R3, R3, R10 ;  /* 0x0000000a03037220 */ /* 0x002fca0000400000 */
[----:B------:R-:W1:Y:S02]  /*02b0*/  SHFL.BFLY PT, R4, R3, 0x10, 0x1f ;  /* 0x0e001f0003047f89 */ /* 0x000e6400000e0000 */
[----:B-1----:R-:W-:Y:S01]  /*02c0*/  FADD R4, R3, R4 ;  /* 0x0000000403047221 */ /* 0x002fe20000000000 */
[----:B------:R-:W-:-:S04]  /*02d0*/  SHF.R.U32.HI R3, RZ, 0x3, R16 ;  /* 0x00000003ff037819 */ /* 0x000fc80000011610 */
[----:B------:R-:W1:Y:S01]  /*02e0*/  SHFL.BFLY PT, R5, R4, 0x8, 0x1f ;  /* 0x0d001f0004057f89 */ /* 0x000e6200000e0000 */
[----:B------:R-:W-:Y:S01]  /*02f0*/  LOP3.LUT R3, R3, 0x4, RZ, 0xc0, !PT ;  /* 0x0000000403037812 */ /* 0x000fe200078ec0ff */
[----:B-1----:R-:W-:Y:S01]  /*0300*/  FADD R5, R4, R5 ;  /* 0x0000000504057221 */ /* 0x002fe20000000000 */
[----:B------:R-:W-:-:S04]  /*0310*/  LOP3.LUT R4, R16, 0x1, RZ, 0xc0, !PT ;  /* 0x0000000110047812 */ /* 0x000fc800078ec0ff */
[----:B------:R-:W1:Y:S02]  /*0320*/  SHFL.BFLY PT, R6, R5, 0x4, 0x1f ;  /* 0x0c801f0005067f89 */ /* 0x000e6400000e0000 */
[----:B-1----:R-:W-:-:S05]  /*0330*/  FADD R6, R5, R6 ;  /* 0x0000000605067221 */ /* 0x002fca0000000000 */
[----:B------:R-:W1:Y:S02]  /*0340*/  SHFL.BFLY PT, R7, R6, 0x2, 0x1f ;  /* 0x0c401f0006077f89 */ /* 0x000e6400000e0000 */
[----:B-1----:R-:W-:-:S05]  /*0350*/  FADD R7, R6, R7 ;  /* 0x0000000706077221 */ /* 0x002fca0000000000 */
[----:B------:R-:W1:Y:S02]  /*0360*/  SHFL.BFLY PT, R8, R7, 0x1, 0x1f ;  /* 0x0c201f0007087f89 */ /* 0x000e6400000e0000 */
[----:B-1----:R-:W-:-:S05]  /*0370*/  FADD R8, R7, R8 ;  /* 0x0000000807087221 */ /* 0x002fca0000000000 */
[----:B------:R-:W-:Y:S01]  /*0380*/  @!P0 STS [R3+UR4], R8 ;  /* 0x0000000803008988 */ /* 0x000fe20008000804 */
[----:B------:R-:W-:Y:S01]  /*0390*/  BAR.SYNC.DEFER_BLOCKING 0x0 ;  /* 0x0000000000007b1d */ /* 0x000fe20000010000 */
[----:B------:R-:W-:-:S04]  /*03a0*/  ISETP.NE.U32.AND P0, PT, R4, 0x1, PT ;  /* 0x000000010400780c */ /* 0x000fc80003f05070 */
[----:B------:R-:W-:Y:S01]  /*03b0*/  ISETP.LT.AND P0, PT, R16, 0x2, P0 ;  /* 0x000000021000780c */ /* 0x000fe20000701270 */
[----:B------:R-:W1:Y:S04]  /*03c0*/  @!P1 LDS R2, [R0+UR4] ;  /* 0x0000000400029984 */ /* 0x000e680008000800 */
[----:B-1----:R-:W1:Y:S02]  /*03d0*/  SHFL.BFLY PT, R5, R2, 0x1, 0x1f ;  /* 0x0c201f0002057f89 */ /* 0x002e6400000e0000 */
[----:B-1----:R-:W-:-:S06]  /*03e0*/  FADD R5, R2, R5 ;  /* 0x0000000502057221 */ /* 0x002fcc0000000000 */
[----:B------:R1:W-:Y:S01]  /*03f0*/  @P0 STS [R0+UR4], R5 ;  /* 0x0000000500000988 */ /* 0x0003e20008000804 */
[----:B------:R-:W-:Y:S01]  /*0400*/  BAR.SYNC.DEFER_BLOCKING 0x0 ;  /* 0x0000000000007b1d */ /* 0x000fe20000010000 */
[----:B------:R-:W-:-:S05]  /*0410*/  LOP3.LUT P0, RZ, R16, 0x3f, RZ, 0xc0, !PT ;  /* 0x0000003f10ff7812 */ /* 0x000fca000780c0ff */
[----:B------:R-:W2:Y:S02]  /*0420*/  LDS R4, [UR4] ;  /* 0x00000004ff047984 */ /* 0x000ea40008000800 */
[----:B------:R-:W-:Y:S06]  /*0430*/  BAR.SYNC.DEFER_BLOCKING 0x0 ;  /* 0x0000000000007b1d */ /* 0x000fec0000010000 */
[----:B-1----:R-:W-:Y:S05]  /*0440*/  @P0 EXIT ;  /* 0x000000000000094d */ /* 0x002fea0003800000 */
[----:B------:R-:W0:Y:S01]  /*0450*/  LDC.64 R2, c[0x0][0x210] ;  /* 0x00008400ff027b82 */ /* 0x000e220000000a00 */
[----:B--2---:R-:W-:-:S05]  /*0460*/  FMUL R5, R4, 0.015625 ;  /* 0x3c80000004057820 */ /* 0x004fca0000400000 */
[----:B0-----:R-:W-:Y:S01]  /*0470*/  STG.E desc[UR6][R2.64], R5 ;  /* 0x0000000502007986 */ /* 0x001fe2000c101906 */
[----:B------:R-:W-:Y:S05]  /*0480*/  EXIT ;  /* 0x000000000000794d */ /* 0x000fea0003800000 */
.L_x_0:
[----:B------:R-:W-:-:S00]  /*0490*/  BRA `(.L_x_0) ;  /* 0xfffffffc00fc7947 */ /* 0x000fc0000383ffff */
[----:B------:R-:W-:-:S00]  /*04a0*/  NOP ;  /* 0x0000000000007918 */ /* 0x000fc00000000000 */
        /* <DEDUP_REMOVED lines=13> */
.L_x_1:


//--------------------- .nv.shared.triton_per_fused_add_div_mean_pow_sub_sum_0 --------------------------
	.section	.nv.shared.triton_per_fused_add_div_mean_pow_sub_sum_0,"aw",@nobits
	.sectionflags	@""
	.align	16
	.zero		1024


//--------------------- .nv.constant0.triton_per_fused_add_div_mean_pow_sub_sum_0 --------------------------
	.section	.nv.constant0.triton_per_fused_add_div_mean_pow_sub_sum_0,"a",@progbits
	.sectionflags	@""
	.align	4
.nv.constant0.triton_per_fused_add_div_mean_pow_sub_sum_0:
	.zero		556
